//
// Generated by NVIDIA NVVM Compiler
//
// Compiler Build ID: CL-36424714
// Cuda compilation tools, release 13.0, V13.0.88
// Based on NVVM 20.0.0
//

.version 9.0
.target sm_100
.address_size 64

	// .globl	_Z14stress_computePf

.visible .entry _Z14stress_computePf(
	.param .u64 .ptr .align 1 _Z14stress_computePf_param_0
)
{
	.reg .pred 	%p<3>;
	.reg .b32 	%r<9>;
	.reg .b32 	%f<12>;
	.reg .b64 	%rd<5>;

	ld.param.u64 	%rd2, [_Z14stress_computePf_param_0];
	mov.u32 	%r4, %ctaid.x;
	mov.u32 	%r5, %ntid.x;
	mov.u32 	%r6, %tid.x;
	mad.lo.s32 	%r1, %r4, %r5, %r6;
	setp.gt.s32 	%p1, %r1, 1048575;
	@%p1 bra 	$L__BB0_4;
	cvta.to.global.u64 	%rd3, %rd2;
	mul.wide.s32 	%rd4, %r1, 4;
	add.s64 	%rd1, %rd3, %rd4;
	ld.global.f32 	%f11, [%rd1];
	mov.b32 	%r8, 0;
$L__BB0_2:
	fma.rn.f32 	%f4, %f11, 0f40000000, 0f3F800000;
	fma.rn.f32 	%f5, %f4, 0f40000000, 0f3F800000;
	fma.rn.f32 	%f6, %f5, 0f40000000, 0f3F800000;
	fma.rn.f32 	%f7, %f6, 0f40000000, 0f3F800000;
	fma.rn.f32 	%f8, %f7, 0f40000000, 0f3F800000;
	fma.rn.f32 	%f9, %f8, 0f40000000, 0f3F800000;
	fma.rn.f32 	%f10, %f9, 0f40000000, 0f3F800000;
	fma.rn.f32 	%f11, %f10, 0f40000000, 0f3F800000;
	add.s32 	%r8, %r8, 8;
	setp.ne.s32 	%p2, %r8, 1000;
	@%p2 bra 	$L__BB0_2;
	st.global.f32 	[%rd1], %f11;
$L__BB0_4:
	ret;

}
	// .globl	_Z13stress_memoryPf
.visible .entry _Z13stress_memoryPf(
	.param .u64 .ptr .align 1 _Z13stress_memoryPf_param_0
)
{
	.reg .pred 	%p<3>;
	.reg .b32 	%r<9>;
	.reg .b32 	%f<12>;
	.reg .b64 	%rd<5>;

	ld.param.u64 	%rd2, [_Z13stress_memoryPf_param_0];
	mov.u32 	%r4, %ctaid.x;
	mov.u32 	%r5, %ntid.x;
	mov.u32 	%r6, %tid.x;
	mad.lo.s32 	%r1, %r4, %r5, %r6;
	setp.gt.s32 	%p1, %r1, 1048575;
	@%p1 bra 	$L__BB1_4;
	cvta.to.global.u64 	%rd3, %rd2;
	mul.wide.s32 	%rd4, %r1, 4;
	add.s64 	%rd1, %rd3, %rd4;
	ld.global.f32 	%f11, [%rd1];
	mov.b32 	%r8, 0;
$L__BB1_2:
	add.f32 	%f4, %f11, %f11;
	fma.rn.f32 	%f5, %f11, 0f40000000, %f4;
	add.f32 	%f6, %f5, %f5;
	fma.rn.f32 	%f7, %f5, 0f40000000, %f6;
	add.f32 	%f8, %f7, %f7;
	fma.rn.f32 	%f9, %f7, 0f40000000, %f8;
	add.f32 	%f10, %f9, %f9;
	fma.rn.f32 	%f11, %f9, 0f40000000, %f10;
	add.s32 	%r8, %r8, 8;
	setp.ne.s32 	%p2, %r8, 1000;
	@%p2 bra 	$L__BB1_2;
	st.global.f32 	[%rd1], %f11;
$L__BB1_4:
	ret;

}
	// .globl	_Z9stress_xuPf
.visible .entry _Z9stress_xuPf(
	.param .u64 .ptr .align 1 _Z9stress_xuPf_param_0
)
{
	.reg .pred 	%p<3>;
	.reg .b32 	%r<9>;
	.reg .b32 	%f<12>;
	.reg .b64 	%rd<5>;

	ld.param.u64 	%rd2, [_Z9stress_xuPf_param_0];
	mov.u32 	%r4, %ctaid.x;
	mov.u32 	%r5, %ntid.x;
	mov.u32 	%r6, %tid.x;
	mad.lo.s32 	%r1, %r4, %r5, %r6;
	setp.gt.s32 	%p1, %r1, 1048575;
	@%p1 bra 	$L__BB2_4;
	cvta.to.global.u64 	%rd3, %rd2;
	mul.wide.s32 	%rd4, %r1, 4;
	add.s64 	%rd1, %rd3, %rd4;
	ld.global.f32 	%f11, [%rd1];
	mov.b32 	%r8, 0;
$L__BB2_2:
	sin.approx.f32 	%f4, %f11;
	sin.approx.f32 	%f5, %f4;
	sin.approx.f32 	%f6, %f5;
	sin.approx.f32 	%f7, %f6;
	sin.approx.f32 	%f8, %f7;
	sin.approx.f32 	%f9, %f8;
	sin.approx.f32 	%f10, %f9;
	sin.approx.f32 	%f11, %f10;
	add.s32 	%r8, %r8, 8;
	setp.ne.s32 	%p2, %r8, 1000;
	@%p2 bra 	$L__BB2_2;
	st.global.f32 	[%rd1], %f11;
$L__BB2_4:
	ret;

}
	// .globl	_Z13stress_atomicPf
.visible .entry _Z13stress_atomicPf(
	.param .u64 .ptr .align 1 _Z13stress_atomicPf_param_0
)
{
	.reg .pred 	%p<3>;
	.reg .b32 	%r<9>;
	.reg .b32 	%f<9>;
	.reg .b64 	%rd<5>;

	ld.param.u64 	%rd2, [_Z13stress_atomicPf_param_0];
	mov.u32 	%r4, %ctaid.x;
	mov.u32 	%r5, %ntid.x;
	mov.u32 	%r6, %tid.x;
	mad.lo.s32 	%r1, %r4, %r5, %r6;
	setp.gt.s32 	%p1, %r1, 1048575;
	@%p1 bra 	$L__BB3_3;
	cvta.to.global.u64 	%rd3, %rd2;
	mul.wide.s32 	%rd4, %r1, 4;
	add.s64 	%rd1, %rd3, %rd4;
	mov.b32 	%r8, 0;
$L__BB3_2:
	atom.global.add.f32 	%f1, [%rd1], 0f3F800000;
	atom.global.add.f32 	%f2, [%rd1], 0f3F800000;
	atom.global.add.f32 	%f3, [%rd1], 0f3F800000;
	atom.global.add.f32 	%f4, [%rd1], 0f3F800000;
	atom.global.add.f32 	%f5, [%rd1], 0f3F800000;
	atom.global.add.f32 	%f6, [%rd1], 0f3F800000;
	atom.global.add.f32 	%f7, [%rd1], 0f3F800000;
	atom.global.add.f32 	%f8, [%rd1], 0f3F800000;
	add.s32 	%r8, %r8, 8;
	setp.ne.s32 	%p2, %r8, 1000;
	@%p2 bra 	$L__BB3_2;
$L__BB3_3:
	ret;

}


// ===== COMPILED SASS (sm_100) =====

	.target	sm_100

	.elftype	@"ET_EXEC"


//--------------------- .note.nv.tkinfo           --------------------------
	.section	.note.nv.tkinfo,"",@"SHT_NOTE"
	.sectionflags	@"SHF_NOTE_NV_TKINFO"
	.tkinfo
        /*0018*/ 	.word	0x00000002
        /*0030*/ 	.string	""
        /*0030*/ 	.string	"ptxas"
        /*0030*/ 	.string	"Cuda compilation tools, release 13.0, V13.0.88"
        /*0030*/ 	.string	"Build cuda_13.0.r13.0/compiler.36424714_0"
        /*0030*/ 	.string	"-arch sm_100 -m 64 "



//--------------------- .note.nv.cuinfo           --------------------------
	.section	.note.nv.cuinfo,"",@"SHT_NOTE"
	.sectionflags	@"SHF_NOTE_NV_CUINFO"
        /*0018*/ 	.short	0x0002
        /*001a*/ 	.short	0x0064
        /*001c*/ 	.short	0x0082
	.zero		2


//--------------------- .nv.info                  --------------------------
	.section	.nv.info,"",@"SHT_CUDA_INFO"
	.align	4


	//----- nvinfo : EIATTR_REGCOUNT
	.align		4
        /*0000*/ 	.byte	0x04, 0x2f
        /*0002*/ 	.short	(.L_1 - .L_0)
	.align		4
.L_0:
        /*0004*/ 	.word	index@(_Z14stress_computePf)
        /*0008*/ 	.word	0x00000008


	//----- nvinfo : EIATTR_FRAME_SIZE
	.align		4
.L_1:
        /*000c*/ 	.byte	0x04, 0x11
        /*000e*/ 	.short	(.L_3 - .L_2)
	.align		4
.L_2:
        /*0010*/ 	.word	index@(_Z14stress_computePf)
        /*0014*/ 	.word	0x00000000


	//----- nvinfo : EIATTR_REGCOUNT
	.align		4
.L_3:
        /*0018*/ 	.byte	0x04, 0x2f
        /*001a*/ 	.short	(.L_5 - .L_4)
	.align		4
.L_4:
        /*001c*/ 	.word	index@(_Z13stress_memoryPf)
        /*0020*/ 	.word	0x00000008


	//----- nvinfo : EIATTR_FRAME_SIZE
	.align		4
.L_5:
        /*0024*/ 	.byte	0x04, 0x11
        /*0026*/ 	.short	(.L_7 - .L_6)
	.align		4
.L_6:
        /*0028*/ 	.word	index@(_Z13stress_memoryPf)
        /*002c*/ 	.word	0x00000000


	//----- nvinfo : EIATTR_REGCOUNT
	.align		4
.L_7:
        /*0030*/ 	.byte	0x04, 0x2f
        /*0032*/ 	.short	(.L_9 - .L_8)
	.align		4
.L_8:
        /*0034*/ 	.word	index@(_Z9stress_xuPf)
        /*0038*/ 	.word	0x0000000d


	//----- nvinfo : EIATTR_FRAME_SIZE
	.align		4
.L_9:
        /*003c*/ 	.byte	0x04, 0x11
        /*003e*/ 	.short	(.L_11 - .L_10)
	.align		4
.L_10:
        /*0040*/ 	.word	index@(_Z9stress_xuPf)
        /*0044*/ 	.word	0x00000000


	//----- nvinfo : EIATTR_REGCOUNT
	.align		4
.L_11:
        /*0048*/ 	.byte	0x04, 0x2f
        /*004a*/ 	.short	(.L_13 - .L_12)
	.align		4
.L_12:
        /*004c*/ 	.word	index@(_Z13stress_atomicPf)
        /*0050*/ 	.word	0x0000000a


	//----- nvinfo : EIATTR_FRAME_SIZE
	.align		4
.L_13:
        /*0054*/ 	.byte	0x04, 0x11
        /*0056*/ 	.short	(.L_15 - .L_14)
	.align		4
.L_14:
        /*0058*/ 	.word	index@(_Z13stress_atomicPf)
        /*005c*/ 	.word	0x00000000


	//----- nvinfo : EIATTR_MIN_STACK_SIZE
	.align		4
.L_15:
        /*0060*/ 	.byte	0x04, 0x12
        /*0062*/ 	.short	(.L_17 - .L_16)
	.align		4
.L_16:
        /*0064*/ 	.word	index@(_Z13stress_atomicPf)
        /*0068*/ 	.word	0x00000000


	//----- nvinfo : EIATTR_MIN_STACK_SIZE
	.align		4
.L_17:
        /*006c*/ 	.byte	0x04, 0x12
        /*006e*/ 	.short	(.L_19 - .L_18)
	.align		4
.L_18:
        /*0070*/ 	.word	index@(_Z9stress_xuPf)
        /*0074*/ 	.word	0x00000000


	//----- nvinfo : EIATTR_MIN_STACK_SIZE
	.align		4
.L_19:
        /*0078*/ 	.byte	0x04, 0x12
        /*007a*/ 	.short	(.L_21 - .L_20)
	.align		4
.L_20:
        /*007c*/ 	.word	index@(_Z13stress_memoryPf)
        /*0080*/ 	.word	0x00000000


	//----- nvinfo : EIATTR_MIN_STACK_SIZE
	.align		4
.L_21:
        /*0084*/ 	.byte	0x04, 0x12
        /*0086*/ 	.short	(.L_23 - .L_22)
	.align		4
.L_22:
        /*0088*/ 	.word	index@(_Z14stress_computePf)
        /*008c*/ 	.word	0x00000000
.L_23:


//--------------------- .nv.compat                --------------------------
	.section	.nv.compat,"",@"SHT_CUDA_COMPAT_INFO"
	.align	4
        /*0000*/ 	.byte	0x02, 0x09, 0x00, 0x00, 0x02, 0x02, 0x01, 0x00, 0x02, 0x05, 0x05, 0x00, 0x03, 0x07, 0x01, 0x01
        /*0010*/ 	.byte	0x02, 0x03, 0x00, 0x00, 0x02, 0x06, 0x01, 0x00, 0x04, 0x0b, 0x08, 0x00, 0x09, 0x00, 0x00, 0x00
        /*0020*/ 	.byte	0x00, 0x00, 0x00, 0x00


//--------------------- .nv.info._Z13stress_atomicPf --------------------------
	.section	.nv.info._Z13stress_atomicPf,"",@"SHT_CUDA_INFO"
	.sectionflags	@""
	.align	4


	//----- nvinfo : EIATTR_CUDA_API_VERSION
	.align		4
        /*0000*/ 	.byte	0x04, 0x37
        /*0002*/ 	.short	(.L_25 - .L_24)
.L_24:
        /*0004*/ 	.word	0x00000082


	//----- nvinfo : EIATTR_KPARAM_INFO
	.align		4
.L_25:
        /*0008*/ 	.byte	0x04, 0x17
        /*000a*/ 	.short	(.L_27 - .L_26)
.L_26:
        /*000c*/ 	.word	0x00000000
        /*0010*/ 	.short	0x0000
        /*0012*/ 	.short	0x0000
        /*0014*/ 	.byte	0x00, 0xf5, 0x21, 0x00


	//----- nvinfo : EIATTR_SPARSE_MMA_MASK
	.align		4
.L_27:
        /*0018*/ 	.byte	0x03, 0x50
        /*001a*/ 	.short	0x0000


	//----- nvinfo : EIATTR_MAXREG_COUNT
	.align		4
        /*001c*/ 	.byte	0x03, 0x1b
        /*001e*/ 	.short	0x00ff


	//----- nvinfo : EIATTR_MERCURY_ISA_VERSION
	.align		4
        /*0020*/ 	.byte	0x03, 0x5f
        /*0022*/ 	.short	0x0101


	//----- nvinfo : EIATTR_VRC_CTA_INIT_COUNT
	.align		4
        /*0024*/ 	.byte	0x02, 0x4a
	.zero		1
	.zero		1


	//----- nvinfo : EIATTR_EXIT_INSTR_OFFSETS
	.align		4
        /*0028*/ 	.byte	0x04, 0x1c
        /*002a*/ 	.short	(.L_29 - .L_28)


	//   ....[0]....
.L_28:
        /*002c*/ 	.word	0x00000060


	//   ....[1]....
        /*0030*/ 	.word	0x00003f30


	//----- nvinfo : EIATTR_CBANK_PARAM_SIZE
	.align		4
.L_29:
        /*0034*/ 	.byte	0x03, 0x19
        /*0036*/ 	.short	0x0008


	//----- nvinfo : EIATTR_PARAM_CBANK
	.align		4
        /*0038*/ 	.byte	0x04, 0x0a
        /*003a*/ 	.short	(.L_31 - .L_30)
	.align		4
.L_30:
        /*003c*/ 	.word	index@(.nv.constant0._Z13stress_atomicPf)
        /*0040*/ 	.short	0x0380
        /*0042*/ 	.short	0x0008


	//----- nvinfo : EIATTR_SW_WAR
	.align		4
.L_31:
        /*0044*/ 	.byte	0x04, 0x36
        /*0046*/ 	.short	(.L_33 - .L_32)
.L_32:
        /*0048*/ 	.word	0x00000008
.L_33:


//--------------------- .nv.info._Z9stress_xuPf   --------------------------
	.section	.nv.info._Z9stress_xuPf,"",@"SHT_CUDA_INFO"
	.sectionflags	@""
	.align	4


	//----- nvinfo : EIATTR_CUDA_API_VERSION
	.align		4
        /*0000*/ 	.byte	0x04, 0x37
        /*0002*/ 	.short	(.L_35 - .L_34)
.L_34:
        /*0004*/ 	.word	0x00000082


	//----- nvinfo : EIATTR_KPARAM_INFO
	.align		4
.L_35:
        /*0008*/ 	.byte	0x04, 0x17
        /*000a*/ 	.short	(.L_37 - .L_36)
.L_36:
        /*000c*/ 	.word	0x00000000
        /*0010*/ 	.short	0x0000
        /*0012*/ 	.short	0x0000
        /*0014*/ 	.byte	0x00, 0xf5, 0x21, 0x00


	//----- nvinfo : EIATTR_SPARSE_MMA_MASK
	.align		4
.L_37:
        /*0018*/ 	.byte	0x03, 0x50
        /*001a*/ 	.short	0x0000


	//----- nvinfo : EIATTR_MAXREG_COUNT
	.align		4
        /*001c*/ 	.byte	0x03, 0x1b
        /*001e*/ 	.short	0x00ff


	//----- nvinfo : EIATTR_MERCURY_ISA_VERSION
	.align		4
        /*0020*/ 	.byte	0x03, 0x5f
        /*0022*/ 	.short	0x0101


	//----- nvinfo : EIATTR_VRC_CTA_INIT_COUNT
	.align		4
        /*0024*/ 	.byte	0x02, 0x4a
	.zero		1
	.zero		1


	//----- nvinfo : EIATTR_EXIT_INSTR_OFFSETS
	.align		4
        /*0028*/ 	.byte	0x04, 0x1c
        /*002a*/ 	.short	(.L_39 - .L_38)


	//   ....[0]....
.L_38:
        /*002c*/ 	.word	0x00000060


	//   ....[1]....
        /*0030*/ 	.word	0x00007dc0


	//----- nvinfo : EIATTR_CBANK_PARAM_SIZE
	.align		4
.L_39:
        /*0034*/ 	.byte	0x03, 0x19
        /*0036*/ 	.short	0x0008


	//----- nvinfo : EIATTR_PARAM_CBANK
	.align		4
        /*0038*/ 	.byte	0x04, 0x0a
        /*003a*/ 	.short	(.L_41 - .L_40)
	.align		4
.L_40:
        /*003c*/ 	.word	index@(.nv.constant0._Z9stress_xuPf)
        /*0040*/ 	.short	0x0380
        /*0042*/ 	.short	0x0008


	//----- nvinfo : EIATTR_SW_WAR
	.align		4
.L_41:
        /*0044*/ 	.byte	0x04, 0x36
        /*0046*/ 	.short	(.L_43 - .L_42)
.L_42:
        /*0048*/ 	.word	0x00000008
.L_43:


//--------------------- .nv.info._Z13stress_memoryPf --------------------------
	.section	.nv.info._Z13stress_memoryPf,"",@"SHT_CUDA_INFO"
	.sectionflags	@""
	.align	4


	//----- nvinfo : EIATTR_CUDA_API_VERSION
	.align		4
        /*0000*/ 	.byte	0x04, 0x37
        /*0002*/ 	.short	(.L_45 - .L_44)
.L_44:
        /*0004*/ 	.word	0x00000082


	//----- nvinfo : EIATTR_KPARAM_INFO
	.align		4
.L_45:
        /*0008*/ 	.byte	0x04, 0x17
        /*000a*/ 	.short	(.L_47 - .L_46)
.L_46:
        /*000c*/ 	.word	0x00000000
        /*0010*/ 	.short	0x0000
        /*0012*/ 	.short	0x0000
        /*0014*/ 	.byte	0x00, 0xf5, 0x21, 0x00


	//----- nvinfo : EIATTR_SPARSE_MMA_MASK
	.align		4
.L_47:
        /*0018*/ 	.byte	0x03, 0x50
        /*001a*/ 	.short	0x0000


	//----- nvinfo : EIATTR_MAXREG_COUNT
	.align		4
        /*001c*/ 	.byte	0x03, 0x1b
        /*001e*/ 	.short	0x00ff


	//----- nvinfo : EIATTR_MERCURY_ISA_VERSION
	.align		4
        /*0020*/ 	.byte	0x03, 0x5f
        /*0022*/ 	.short	0x0101


	//----- nvinfo : EIATTR_VRC_CTA_INIT_COUNT
	.align		4
        /*0024*/ 	.byte	0x02, 0x4a
	.zero		1
	.zero		1


	//----- nvinfo : EIATTR_EXIT_INSTR_OFFSETS
	.align		4
        /*0028*/ 	.byte	0x04, 0x1c
        /*002a*/ 	.short	(.L_49 - .L_48)


	//   ....[0]....
.L_48:
        /*002c*/ 	.word	0x00000060


	//   ....[1]....
        /*0030*/ 	.word	0x00003f40


	//----- nvinfo : EIATTR_CBANK_PARAM_SIZE
	.align		4
.L_49:
        /*0034*/ 	.byte	0x03, 0x19
        /*0036*/ 	.short	0x0008


	//----- nvinfo : EIATTR_PARAM_CBANK
	.align		4
        /*0038*/ 	.byte	0x04, 0x0a
        /*003a*/ 	.short	(.L_51 - .L_50)
	.align		4
.L_50:
        /*003c*/ 	.word	index@(.nv.constant0._Z13stress_memoryPf)
        /*0040*/ 	.short	0x0380
        /*0042*/ 	.short	0x0008


	//----- nvinfo : EIATTR_SW_WAR
	.align		4
.L_51:
        /*0044*/ 	.byte	0x04, 0x36
        /*0046*/ 	.short	(.L_53 - .L_52)
.L_52:
        /*0048*/ 	.word	0x00000008
.L_53:


//--------------------- .nv.info._Z14stress_computePf --------------------------
	.section	.nv.info._Z14stress_computePf,"",@"SHT_CUDA_INFO"
	.sectionflags	@""
	.align	4


	//----- nvinfo : EIATTR_CUDA_API_VERSION
	.align		4
        /*0000*/ 	.byte	0x04, 0x37
        /*0002*/ 	.short	(.L_55 - .L_54)
.L_54:
        /*0004*/ 	.word	0x00000082


	//----- nvinfo : EIATTR_KPARAM_INFO
	.align		4
.L_55:
        /*0008*/ 	.byte	0x04, 0x17
        /*000a*/ 	.short	(.L_57 - .L_56)
.L_56:
        /*000c*/ 	.word	0x00000000
        /*0010*/ 	.short	0x0000
        /*0012*/ 	.short	0x0000
        /*0014*/ 	.byte	0x00, 0xf5, 0x21, 0x00


	//----- nvinfo : EIATTR_SPARSE_MMA_MASK
	.align		4
.L_57:
        /*0018*/ 	.byte	0x03, 0x50
        /*001a*/ 	.short	0x0000


	//----- nvinfo : EIATTR_MAXREG_COUNT
	.align		4
        /*001c*/ 	.byte	0x03, 0x1b
        /*001e*/ 	.short	0x00ff


	//----- nvinfo : EIATTR_MERCURY_ISA_VERSION
	.align		4
        /*0020*/ 	.byte	0x03, 0x5f
        /*0022*/ 	.short	0x0101


	//----- nvinfo : EIATTR_VRC_CTA_INIT_COUNT
	.align		4
        /*0024*/ 	.byte	0x02, 0x4a
	.zero		1
	.zero		1


	//----- nvinfo : EIATTR_EXIT_INSTR_OFFSETS
	.align		4
        /*0028*/ 	.byte	0x04, 0x1c
        /*002a*/ 	.short	(.L_59 - .L_58)


	//   ....[0]....
.L_58:
        /*002c*/ 	.word	0x00000060


	//   ....[1]....
        /*0030*/ 	.word	0x00003f50


	//----- nvinfo : EIATTR_CBANK_PARAM_SIZE
	.align		4
.L_59:
        /*0034*/ 	.byte	0x03, 0x19
        /*0036*/ 	.short	0x0008


	//----- nvinfo : EIATTR_PARAM_CBANK
	.align		4
        /*0038*/ 	.byte	0x04, 0x0a
        /*003a*/ 	.short	(.L_61 - .L_60)
	.align		4
.L_60:
        /*003c*/ 	.word	index@(.nv.constant0._Z14stress_computePf)
        /*0040*/ 	.short	0x0380
        /*0042*/ 	.short	0x0008


	//----- nvinfo : EIATTR_SW_WAR
	.align		4
.L_61:
        /*0044*/ 	.byte	0x04, 0x36
        /*0046*/ 	.short	(.L_63 - .L_62)
.L_62:
        /*0048*/ 	.word	0x00000008
.L_63:


//--------------------- .nv.callgraph             --------------------------
	.section	.nv.callgraph,"",@"SHT_CUDA_CALLGRAPH"
	.align	4
	.sectionentsize	8
	.align		4
        /*0000*/ 	.word	0x00000000
	.align		4
        /*0004*/ 	.word	0xffffffff
	.align		4
        /*0008*/ 	.word	0x00000000
	.align		4
        /*000c*/ 	.word	0xfffffffe
	.align		4
        /*0010*/ 	.word	0x00000000
	.align		4
        /*0014*/ 	.word	0xfffffffd
	.align		4
        /*0018*/ 	.word	0x00000000
	.align		4
        /*001c*/ 	.word	0xfffffffc


//--------------------- .text._Z13stress_atomicPf --------------------------
	.section	.text._Z13stress_atomicPf,"ax",@progbits
	.align	128
        .global         _Z13stress_atomicPf
        .type           _Z13stress_atomicPf,@function
        .size           _Z13stress_atomicPf,(.L_x_4 - _Z13stress_atomicPf)
        .other          _Z13stress_atomicPf,@"STO_CUDA_ENTRY STV_DEFAULT"
_Z13stress_atomicPf:
.text._Z13stress_atomicPf:
[----:B------:R-:W-:Y:S01]  /*0000*/  LDC R1, c[0x0][0x37c] ;  /* 0x0000df00ff017b82 */ /* 0x000fe20000000800 */
[----:B------:R-:W0:Y:S07]  /*0010*/  S2R R0, SR_TID.X ;  /* 0x0000000000007919 */ /* 0x000e2e0000002100 */
[----:B------:R-:W0:Y:S08]  /*0020*/  S2UR UR4, SR_CTAID.X ;  /* 0x00000000000479c3 */ /* 0x000e300000002500 */
[----:B------:R-:W0:Y:S02]  /*0030*/  LDC R5, c[0x0][0x360] ;  /* 0x0000d800ff057b82 */ /* 0x000e240000000800 */
[----:B0-----:R-:W-:-:S05]  /*0040*/  IMAD R5, R5, UR4, R0 ;  /* 0x0000000405057c24 */ /* 0x001fca000f8e0200 */
[----:B------:R-:W-:-:S13]  /*0050*/  ISETP.GT.AND P0, PT, R5, 0xfffff, PT ;  /* 0x000fffff0500780c */ /* 0x000fda0003f04270 */
[----:B------:R-:W-:Y:S05]  /*0060*/  @P0 EXIT ;  /* 0x000000000000094d */ /* 0x000fea0003800000 */
[----:B------:R-:W0:Y:S01]  /*0070*/  LDC.64 R2, c[0x0][0x380] ;  /* 0x0000e000ff027b82 */ /* 0x000e220000000a00 */
[----:B------:R-:W1:Y:S01]  /*0080*/  LDCU.64 UR4, c[0x0][0x358] ;  /* 0x00006b00ff0477ac */ /* 0x000e620008000a00 */
[----:B------:R-:W-:Y:S02]  /*0090*/  HFMA2 R7, -RZ, RZ, 1.875, 0 ;  /* 0x3f800000ff077431 */ /* 0x000fe400000001ff */
[----:B0-----:R-:W-:-:S05]  /*00a0*/  IMAD.WIDE R2, R5, 0x4, R2 ;  /* 0x0000000405027825 */ /* 0x001fca00078e0202 */
[----:B-1----:R-:W-:Y:S04]  /*00b0*/  REDG.E.ADD.F32.FTZ.RN.STRONG.GPU desc[UR4][R2.64], R7 ;  /* 0x00000007020079a6 */ /* 0x002fe8000c12f304 */
[----:B------:R-:W-:Y:S04]  /*00c0*/  REDG.E.ADD.F32.FTZ.RN.STRONG.GPU desc[UR4][R2.64], R7 ;  /* 0x00000007020079a6 */ /* 0x000fe8000c12f304 */
        /* <DEDUP_REMOVED lines=997> */
[----:B------:R-:W-:Y:S01]  /*3f20*/  REDG.E.ADD.F32.FTZ.RN.STRONG.GPU desc[UR4][R2.64], R7 ;  /* 0x00000007020079a6 */ /* 0x000fe2000c12f304 */
[----:B------:R-:W-:Y:S05]  /*3f30*/  EXIT ;  /* 0x000000000000794d */ /* 0x000fea0003800000 */
.L_x_0:
[----:B------:R-:W-:-:S00]  /*3f40*/  BRA `(.L_x_0) ;  /* 0xfffffffc00fc7947 */ /* 0x000fc0000383ffff */
[----:B------:R-:W-:-:S00]  /*3f50*/  NOP ;  /* 0x0000000000007918 */ /* 0x000fc00000000000 */
        /* <DEDUP_REMOVED lines=10> */
.L_x_4:


//--------------------- .text._Z9stress_xuPf      --------------------------
	.section	.text._Z9stress_xuPf,"ax",@progbits
	.align	128
        .global         _Z9stress_xuPf
        .type           _Z9stress_xuPf,@function
        .size           _Z9stress_xuPf,(.L_x_5 - _Z9stress_xuPf)
        .other          _Z9stress_xuPf,@"STO_CUDA_ENTRY STV_DEFAULT"
_Z9stress_xuPf:
.text._Z9stress_xuPf:
        /* <DEDUP_REMOVED lines=9> */
[----:B0-----:R-:W-:-:S05]  /*0090*/  IMAD.WIDE R2, R5, 0x4, R2 ;  /* 0x0000000405027825 */ /* 0x001fca00078e0202 */
[----:B-1----:R-:W2:Y:S02]  /*00a0*/  LDG.E R0, desc[UR4][R2.64] ;  /* 0x0000000402007981 */ /* 0x002ea4000c1e1900 */
[----:B--2---:R-:W-:-:S04]  /*00b0*/  FMUL.RZ R4, R0, 0.15915493667125701904 ;  /* 0x3e22f98300047820 */ /* 0x004fc8000040c000 */
[----:B------:R-:W0:Y:S02]  /*00c0*/  MUFU.SIN R0, R4 ;  /* 0x0000000400007308 */ /* 0x000e240000000400 */
[----:B0-----:R-:W-:-:S06]  /*00d0*/  FMUL.RZ R5, R0, 0.15915493667125701904 ;  /* 0x3e22f98300057820 */ /* 0x001fcc000040c000 */
        /* <DEDUP_REMOVED lines=1997> */
[----:B0-----:R-:W-:Y:S01]  /*7db0*/  STG.E desc[UR4][R2.64], R5 ;  /* 0x0000000502007986 */ /* 0x001fe2000c101904 */
[----:B------:R-:W-:Y:S05]  /*7dc0*/  EXIT ;  /* 0x000000000000794d */ /* 0x000fea0003800000 */
.L_x_1:
        /* <DEDUP_REMOVED lines=11> */
.L_x_5:


//--------------------- .text._Z13stress_memoryPf --------------------------
	.section	.text._Z13stress_memoryPf,"ax",@progbits
	.align	128
        .global         _Z13stress_memoryPf
        .type           _Z13stress_memoryPf,@function
        .size           _Z13stress_memoryPf,(.L_x_6 - _Z13stress_memoryPf)
        .other          _Z13stress_memoryPf,@"STO_CUDA_ENTRY STV_DEFAULT"
_Z13stress_memoryPf:
.text._Z13stress_memoryPf:
        /* <DEDUP_REMOVED lines=11> */
[----:B--2---:R-:W-:-:S04]  /*00b0*/  FADD R5, R0, R0 ;  /* 0x0000000000057221 */ /* 0x004fc80000000000 */
[----:B------:R-:W-:-:S04]  /*00c0*/  FFMA R5, R0, 2, R5 ;  /* 0x4000000000057823 */ /* 0x000fc80000000005 */
[----:B------:R-:W-:-:S04]  /*00d0*/  FADD R0, R5, R5 ;  /* 0x0000000505007221 */ /* 0x000fc80000000000 */
        /* <DEDUP_REMOVED lines=996> */
[----:B------:R-:W-:-:S05]  /*3f20*/  FFMA R5, R0, 2, R5 ;  /* 0x4000000000057823 */ /* 0x000fca0000000005 */
[----:B------:R-:W-:Y:S01]  /*3f30*/  STG.E desc[UR4][R2.64], R5 ;  /* 0x0000000502007986 */ /* 0x000fe2000c101904 */
[----:B------:R-:W-:Y:S05]  /*3f40*/  EXIT ;  /* 0x000000000000794d */ /* 0x000fea0003800000 */
.L_x_2:
        /* <DEDUP_REMOVED lines=11> */
.L_x_6:


//--------------------- .text._Z14stress_computePf --------------------------
	.section	.text._Z14stress_computePf,"ax",@progbits
	.align	128
        .global         _Z14stress_computePf
        .type           _Z14stress_computePf,@function
        .size           _Z14stress_computePf,(.L_x_7 - _Z14stress_computePf)
        .other          _Z14stress_computePf,@"STO_CUDA_ENTRY STV_DEFAULT"
_Z14stress_computePf:
.text._Z14stress_computePf:
        /* <DEDUP_REMOVED lines=10> */
[----:B-1----:R-:W2:Y:S01]  /*00a0*/  LDG.E R5, desc[UR4][R2.64] ;  /* 0x0000000402057981 */ /* 0x002ea2000c1e1900 */
[----:B------:R-:W-:-:S05]  /*00b0*/  HFMA2 R0, -RZ, RZ, 2, 0 ;  /* 0x40000000ff007431 */ /* 0x000fca00000001ff */
[----:B--2---:R-:W-:-:S04]  /*00c0*/  FFMA R5, R5, R0, 1 ;  /* 0x3f80000005057423 */ /* 0x004fc80000000000 */
[----:B------:R-:W-:-:S04]  /*00d0*/  FFMA R5, R5, R0, 1 ;  /* 0x3f80000005057423 */ /* 0x000fc80000000000 */
        /* <DEDUP_REMOVED lines=997> */
[----:B------:R-:W-:-:S05]  /*3f30*/  FFMA R5, R5, R0, 1 ;  /* 0x3f80000005057423 */ /* 0x000fca0000000000 */
[----:B------:R-:W-:Y:S01]  /*3f40*/  STG.E desc[UR4][R2.64], R5 ;  /* 0x0000000502007986 */ /* 0x000fe2000c101904 */
[----:B------:R-:W-:Y:S05]  /*3f50*/  EXIT ;  /* 0x000000000000794d */ /* 0x000fea0003800000 */
.L_x_3:
        /* <DEDUP_REMOVED lines=10> */
.L_x_7:


//--------------------- .nv.shared.reserved.0     --------------------------
	.section	.nv.shared.reserved.0,"aw",@nobits
	.weak		__nv_reservedSMEM_offset_0_alias
	.size		__nv_reservedSMEM_offset_0_alias, 0, 64
	.other		__nv_reservedSMEM_offset_0_alias,@"STO_CUDA_RESERVED_SHARED STV_DEFAULT"
__nv_reservedSMEM_offset_0_alias:
	.zero		0
	.zero		64


//--------------------- .nv.constant0._Z13stress_atomicPf --------------------------
	.section	.nv.constant0._Z13stress_atomicPf,"a",@progbits
	.sectionflags	@""
	.align	4
.nv.constant0._Z13stress_atomicPf:
	.zero		904


//--------------------- .nv.constant0._Z9stress_xuPf --------------------------
	.section	.nv.constant0._Z9stress_xuPf,"a",@progbits
	.sectionflags	@""
	.align	4
.nv.constant0._Z9stress_xuPf:
	.zero		904


//--------------------- .nv.constant0._Z13stress_memoryPf --------------------------
	.section	.nv.constant0._Z13stress_memoryPf,"a",@progbits
	.sectionflags	@""
	.align	4
.nv.constant0._Z13stress_memoryPf:
	.zero		904


//--------------------- .nv.constant0._Z14stress_computePf --------------------------
	.section	.nv.constant0._Z14stress_computePf,"a",@progbits
	.sectionflags	@""
	.align	4
.nv.constant0._Z14stress_computePf:
	.zero		904


//--------------------- SYMBOLS --------------------------

	.type		.nv.reservedSmem.offset0,@object
	.size		.nv.reservedSmem.offset0,0x4
